//
// Generated by NVIDIA NVVM Compiler
//
// Compiler Build ID: CL-36424714
// Cuda compilation tools, release 13.0, V13.0.88
// Based on NVVM 20.0.0
//

.version 9.0
.target sm_100
.address_size 64

	// .globl	default_function_kernel

.visible .entry default_function_kernel(
	.param .u64 .ptr .align 1 default_function_kernel_param_0,
	.param .u64 .ptr .align 1 default_function_kernel_param_1
)
.maxntid 7
{
	.reg .pred 	%p<5>;
	.reg .b16 	%rs<4>;
	.reg .b32 	%r<16>;
	.reg .b32 	%f<14>;
	.reg .b64 	%rd<13>;

	ld.param.u64 	%rd3, [default_function_kernel_param_0];
	ld.param.u64 	%rd4, [default_function_kernel_param_1];
	cvta.to.global.u64 	%rd1, %rd3;
	cvta.to.global.u64 	%rd5, %rd4;
	mov.u32 	%r1, %ctaid.x;
	mov.u32 	%r6, %tid.x;
	mad.lo.s32 	%r2, %r1, 7, %r6;
	setp.gt.u32 	%p1, %r2, 113;
	mul.wide.u32 	%rd6, %r2, 4;
	add.s64 	%rd2, %rd5, %rd6;
	@%p1 bra 	$L__BB0_2;
	mov.b32 	%r7, -8388611;
	st.global.u32 	[%rd2], %r7;
$L__BB0_2:
	setp.gt.u32 	%p2, %r2, 113;
	mad.lo.s32 	%r8, %r1, -6, %r2;
	mul.hi.u32 	%r9, %r8, -1431655765;
	shr.u32 	%r10, %r9, 2;
	mul.lo.s32 	%r11, %r10, 6;
	sub.s32 	%r3, %r8, %r11;
	shl.b32 	%r4, %r3, 1;
	cvt.u16.u32 	%rs1, %r2;
	mul.lo.s16 	%rs2, %rs1, 171;
	shr.u16 	%rs3, %rs2, 10;
	mul.wide.u16 	%r5, %rs3, 11;
	@%p2 bra 	$L__BB0_8;
	ld.global.f32 	%f1, [%rd2];
	setp.eq.s32 	%p3, %r3, 0;
	mov.f32 	%f12, 0fFF7FFFFD;
	@%p3 bra 	$L__BB0_5;
	add.s32 	%r12, %r4, %r5;
	mul.wide.u32 	%rd7, %r12, 4;
	add.s64 	%rd8, %rd1, %rd7;
	ld.global.nc.f32 	%f12, [%rd8+-4];
$L__BB0_5:
	max.f32 	%f9, %f1, %f12;
	add.s32 	%r13, %r4, %r5;
	mul.wide.u32 	%rd9, %r13, 4;
	add.s64 	%rd10, %rd1, %rd9;
	ld.global.nc.f32 	%f10, [%rd10];
	max.f32 	%f4, %f9, %f10;
	setp.gt.u32 	%p4, %r3, 4;
	mov.f32 	%f13, 0fFF7FFFFD;
	@%p4 bra 	$L__BB0_7;
	add.s32 	%r15, %r13, 1;
	mul.wide.u32 	%rd11, %r15, 4;
	add.s64 	%rd12, %rd1, %rd11;
	ld.global.nc.f32 	%f13, [%rd12];
$L__BB0_7:
	max.f32 	%f11, %f4, %f13;
	st.global.f32 	[%rd2], %f11;
$L__BB0_8:
	ret;

}


// ===== COMPILED SASS (sm_100) =====

	.target	sm_100

	.elftype	@"ET_EXEC"


//--------------------- .note.nv.tkinfo           --------------------------
	.section	.note.nv.tkinfo,"",@"SHT_NOTE"
	.sectionflags	@"SHF_NOTE_NV_TKINFO"
	.tkinfo
        /*0018*/ 	.word	0x00000002
        /*0030*/ 	.string	""
        /*0030*/ 	.string	"ptxas"
        /*0030*/ 	.string	"Cuda compilation tools, release 13.0, V13.0.88"
        /*0030*/ 	.string	"Build cuda_13.0.r13.0/compiler.36424714_0"
        /*0030*/ 	.string	"-arch sm_100 -m 64 "



//--------------------- .note.nv.cuinfo           --------------------------
	.section	.note.nv.cuinfo,"",@"SHT_NOTE"
	.sectionflags	@"SHF_NOTE_NV_CUINFO"
        /*0018*/ 	.short	0x0002
        /*001a*/ 	.short	0x0064
        /*001c*/ 	.short	0x0082
	.zero		2


//--------------------- .nv.info                  --------------------------
	.section	.nv.info,"",@"SHT_CUDA_INFO"
	.align	4


	//----- nvinfo : EIATTR_REGCOUNT
	.align		4
        /*0000*/ 	.byte	0x04, 0x2f
        /*0002*/ 	.short	(.L_1 - .L_0)
	.align		4
.L_0:
        /*0004*/ 	.word	index@(default_function_kernel)
        /*0008*/ 	.word	0x0000000d


	//----- nvinfo : EIATTR_FRAME_SIZE
	.align		4
.L_1:
        /*000c*/ 	.byte	0x04, 0x11
        /*000e*/ 	.short	(.L_3 - .L_2)
	.align		4
.L_2:
        /*0010*/ 	.word	index@(default_function_kernel)
        /*0014*/ 	.word	0x00000000


	//----- nvinfo : EIATTR_MIN_STACK_SIZE
	.align		4
.L_3:
        /*0018*/ 	.byte	0x04, 0x12
        /*001a*/ 	.short	(.L_5 - .L_4)
	.align		4
.L_4:
        /*001c*/ 	.word	index@(default_function_kernel)
        /*0020*/ 	.word	0x00000000
.L_5:


//--------------------- .nv.compat                --------------------------
	.section	.nv.compat,"",@"SHT_CUDA_COMPAT_INFO"
	.align	4
        /*0000*/ 	.byte	0x02, 0x09, 0x00, 0x00, 0x02, 0x02, 0x01, 0x00, 0x02, 0x05, 0x05, 0x00, 0x03, 0x07, 0x01, 0x01
        /*0010*/ 	.byte	0x02, 0x03, 0x00, 0x00, 0x02, 0x06, 0x01, 0x00, 0x04, 0x0b, 0x08, 0x00, 0x09, 0x00, 0x00, 0x00
        /*0020*/ 	.byte	0x00, 0x00, 0x00, 0x00


//--------------------- .nv.info.default_function_kernel --------------------------
	.section	.nv.info.default_function_kernel,"",@"SHT_CUDA_INFO"
	.sectionflags	@""
	.align	4


	//----- nvinfo : EIATTR_CUDA_API_VERSION
	.align		4
        /*0000*/ 	.byte	0x04, 0x37
        /*0002*/ 	.short	(.L_7 - .L_6)
.L_6:
        /*0004*/ 	.word	0x00000082


	//----- nvinfo : EIATTR_KPARAM_INFO
	.align		4
.L_7:
        /*0008*/ 	.byte	0x04, 0x17
        /*000a*/ 	.short	(.L_9 - .L_8)
.L_8:
        /*000c*/ 	.word	0x00000000
        /*0010*/ 	.short	0x0001
        /*0012*/ 	.short	0x0008
        /*0014*/ 	.byte	0x00, 0xf5, 0x21, 0x00


	//----- nvinfo : EIATTR_KPARAM_INFO
	.align		4
.L_9:
        /*0018*/ 	.byte	0x04, 0x17
        /*001a*/ 	.short	(.L_11 - .L_10)
.L_10:
        /*001c*/ 	.word	0x00000000
        /*0020*/ 	.short	0x0000
        /*0022*/ 	.short	0x0000
        /*0024*/ 	.byte	0x00, 0xf5, 0x21, 0x00


	//----- nvinfo : EIATTR_SPARSE_MMA_MASK
	.align		4
.L_11:
        /*0028*/ 	.byte	0x03, 0x50
        /*002a*/ 	.short	0x0000


	//----- nvinfo : EIATTR_MAXREG_COUNT
	.align		4
        /*002c*/ 	.byte	0x03, 0x1b
        /*002e*/ 	.short	0x00ff


	//----- nvinfo : EIATTR_MERCURY_ISA_VERSION
	.align		4
        /*0030*/ 	.byte	0x03, 0x5f
        /*0032*/ 	.short	0x0101


	//----- nvinfo : EIATTR_VRC_CTA_INIT_COUNT
	.align		4
        /*0034*/ 	.byte	0x02, 0x4a
	.zero		1
	.zero		1


	//----- nvinfo : EIATTR_EXIT_INSTR_OFFSETS
	.align		4
        /*0038*/ 	.byte	0x04, 0x1c
        /*003a*/ 	.short	(.L_13 - .L_12)


	//   ....[0]....
.L_12:
        /*003c*/ 	.word	0x000000a0


	//   ....[1]....
        /*0040*/ 	.word	0x00000250


	//----- nvinfo : EIATTR_MAX_THREADS
	.align		4
.L_13:
        /*0044*/ 	.byte	0x04, 0x05
        /*0046*/ 	.short	(.L_15 - .L_14)
.L_14:
        /*0048*/ 	.word	0x00000007
        /*004c*/ 	.word	0x00000001
        /*0050*/ 	.word	0x00000001


	//----- nvinfo : EIATTR_CBANK_PARAM_SIZE
	.align		4
.L_15:
        /*0054*/ 	.byte	0x03, 0x19
        /*0056*/ 	.short	0x0010


	//----- nvinfo : EIATTR_PARAM_CBANK
	.align		4
        /*0058*/ 	.byte	0x04, 0x0a
        /*005a*/ 	.short	(.L_17 - .L_16)
	.align		4
.L_16:
        /*005c*/ 	.word	index@(.nv.constant0.default_function_kernel)
        /*0060*/ 	.short	0x0380
        /*0062*/ 	.short	0x0010


	//----- nvinfo : EIATTR_SW_WAR
	.align		4
.L_17:
        /*0064*/ 	.byte	0x04, 0x36
        /*0066*/ 	.short	(.L_19 - .L_18)
.L_18:
        /*0068*/ 	.word	0x00000008
.L_19:


//--------------------- .nv.callgraph             --------------------------
	.section	.nv.callgraph,"",@"SHT_CUDA_CALLGRAPH"
	.align	4
	.sectionentsize	8
	.align		4
        /*0000*/ 	.word	0x00000000
	.align		4
        /*0004*/ 	.word	0xffffffff
	.align		4
        /*0008*/ 	.word	0x00000000
	.align		4
        /*000c*/ 	.word	0xfffffffe
	.align		4
        /*0010*/ 	.word	0x00000000
	.align		4
        /*0014*/ 	.word	0xfffffffd
	.align		4
        /*0018*/ 	.word	0x00000000
	.align		4
        /*001c*/ 	.word	0xfffffffc


//--------------------- .text.default_function_kernel --------------------------
	.section	.text.default_function_kernel,"ax",@progbits
	.align	128
        .global         default_function_kernel
        .type           default_function_kernel,@function
        .size           default_function_kernel,(.L_x_1 - default_function_kernel)
        .other          default_function_kernel,@"STO_CUDA_ENTRY STV_DEFAULT"
default_function_kernel:
.text.default_function_kernel:
[----:B------:R-:W-:Y:S01]  /*0000*/  LDC R1, c[0x0][0x37c] ;  /* 0x0000df00ff017b82 */ /* 0x000fe20000000800 */
[----:B------:R-:W0:Y:S07]  /*0010*/  S2R R0, SR_CTAID.X ;  /* 0x0000000000007919 */ /* 0x000e2e0000002500 */
[----:B------:R-:W1:Y:S01]  /*0020*/  LDC.64 R2, c[0x0][0x388] ;  /* 0x0000e200ff027b82 */ /* 0x000e620000000a00 */
[----:B------:R-:W2:Y:S01]  /*0030*/  LDCU.64 UR4, c[0x0][0x358] ;  /* 0x00006b00ff0477ac */ /* 0x000ea20008000a00 */
[----:B------:R-:W0:Y:S02]  /*0040*/  S2R R5, SR_TID.X ;  /* 0x0000000000057919 */ /* 0x000e240000002100 */
[----:B0-----:R-:W-:-:S04]  /*0050*/  IMAD R5, R0, 0x7, R5 ;  /* 0x0000000700057824 */ /* 0x001fc800078e0205 */
[C---:B-1----:R-:W-:Y:S01]  /*0060*/  IMAD.WIDE.U32 R2, R5.reuse, 0x4, R2 ;  /* 0x0000000405027825 */ /* 0x042fe200078e0002 */
[----:B------:R-:W-:-:S13]  /*0070*/  ISETP.GT.U32.AND P0, PT, R5, 0x71, PT ;  /* 0x000000710500780c */ /* 0x000fda0003f04070 */
[----:B------:R-:W-:-:S05]  /*0080*/  @!P0 IMAD.MOV.U32 R7, RZ, RZ, -0x800003 ;  /* 0xff7ffffdff078424 */ /* 0x000fca00078e00ff */
[----:B--2---:R0:W-:Y:S01]  /*0090*/  @!P0 STG.E desc[UR4][R2.64], R7 ;  /* 0x0000000702008986 */ /* 0x0041e2000c101904 */
[----:B------:R-:W-:Y:S05]  /*00a0*/  @P0 EXIT ;  /* 0x000000000000094d */ /* 0x000fea0003800000 */
[----:B------:R-:W-:Y:S01]  /*00b0*/  PRMT R4, R5, 0x9910, RZ ;  /* 0x0000991005047816 */ /* 0x000fe200000000ff */
[----:B------:R-:W-:Y:S01]  /*00c0*/  IMAD R5, R0, -0x6, R5 ;  /* 0xfffffffa00057824 */ /* 0x000fe200078e0205 */
[----:B0-----:R-:W0:Y:S01]  /*00d0*/  LDC.64 R6, c[0x0][0x380] ;  /* 0x0000e000ff067b82 */ /* 0x001e220000000a00 */
[----:B------:R-:W-:Y:S01]  /*00e0*/  IMAD.MOV.U32 R8, RZ, RZ, -0x800003 ;  /* 0xff7ffffdff087424 */ /* 0x000fe200078e00ff */
[----:B------:R-:W2:Y:S01]  /*00f0*/  LDG.E R10, desc[UR4][R2.64] ;  /* 0x00000004020a7981 */ /* 0x000ea2000c1e1900 */
[----:B------:R-:W-:-:S04]  /*0100*/  IMAD.HI.U32 R0, R5, -0x55555555, RZ ;  /* 0xaaaaaaab05007827 */ /* 0x000fc800078e00ff */
[----:B------:R-:W-:Y:S01]  /*0110*/  IMAD R4, R4, 0xab, RZ ;  /* 0x000000ab04047824 */ /* 0x000fe200078e02ff */
[----:B------:R-:W-:-:S04]  /*0120*/  SHF.R.U32.HI R0, RZ, 0x2, R0 ;  /* 0x00000002ff007819 */ /* 0x000fc80000011600 */
[----:B------:R-:W-:Y:S01]  /*0130*/  LOP3.LUT R4, R4, 0xffff, RZ, 0xc0, !PT ;  /* 0x0000ffff04047812 */ /* 0x000fe200078ec0ff */
[----:B------:R-:W-:-:S03]  /*0140*/  IMAD R0, R0, -0x6, R5 ;  /* 0xfffffffa00007824 */ /* 0x000fc600078e0205 */
[----:B------:R-:W-:Y:S02]  /*0150*/  SHF.R.U32.HI R4, RZ, 0xa, R4 ;  /* 0x0000000aff047819 */ /* 0x000fe40000011604 */
[----:B------:R-:W-:Y:S02]  /*0160*/  ISETP.GT.U32.AND P1, PT, R0, 0x4, PT ;  /* 0x000000040000780c */ /* 0x000fe40003f24070 */
[----:B------:R-:W-:Y:S02]  /*0170*/  LOP3.LUT R4, R4, 0xffff, RZ, 0xc0, !PT ;  /* 0x0000ffff04047812 */ /* 0x000fe400078ec0ff */
[----:B------:R-:W-:-:S03]  /*0180*/  ISETP.NE.AND P0, PT, R0, RZ, PT ;  /* 0x000000ff0000720c */ /* 0x000fc60003f05270 */
[----:B------:R-:W-:-:S05]  /*0190*/  IMAD R5, R4, 0xb, RZ ;  /* 0x0000000b04057824 */ /* 0x000fca00078e02ff */
[----:B------:R-:W-:Y:S01]  /*01a0*/  LEA R5, R0, R5, 0x1 ;  /* 0x0000000500057211 */ /* 0x000fe200078e08ff */
[----:B------:R-:W-:-:S03]  /*01b0*/  IMAD.MOV.U32 R0, RZ, RZ, -0x800003 ;  /* 0xff7ffffdff007424 */ /* 0x000fc600078e00ff */
[C---:B------:R-:W-:Y:S01]  /*01c0*/  @!P1 IADD3 R9, PT, PT, R5.reuse, 0x1, RZ ;  /* 0x0000000105099810 */ /* 0x040fe20007ffe0ff */
[----:B0-----:R-:W-:-:S04]  /*01d0*/  IMAD.WIDE.U32 R4, R5, 0x4, R6 ;  /* 0x0000000405047825 */ /* 0x001fc800078e0006 */
[----:B------:R-:W-:Y:S01]  /*01e0*/  @!P1 IMAD.WIDE.U32 R6, R9, 0x4, R6 ;  /* 0x0000000409069825 */ /* 0x000fe200078e0006 */
[----:B------:R-:W2:Y:S04]  /*01f0*/  @P0 LDG.E.CONSTANT R0, desc[UR4][R4.64+-0x4] ;  /* 0xfffffc0404000981 */ /* 0x000ea8000c1e9900 */
[----:B------:R-:W2:Y:S04]  /*0200*/  LDG.E.CONSTANT R9, desc[UR4][R4.64] ;  /* 0x0000000404097981 */ /* 0x000ea8000c1e9900 */
[----:B------:R-:W3:Y:S01]  /*0210*/  @!P1 LDG.E.CONSTANT R8, desc[UR4][R6.64] ;  /* 0x0000000406089981 */ /* 0x000ee2000c1e9900 */
[----:B--2---:R-:W-:-:S04]  /*0220*/  FMNMX3 R9, R10, R0, R9, !PT ;  /* 0x000000000a097276 */ /* 0x004fc80007800009 */
[----:B---3--:R-:W-:-:S05]  /*0230*/  FMNMX R9, R9, R8, !PT ;  /* 0x0000000809097209 */ /* 0x008fca0007800000 */
[----:B------:R-:W-:Y:S01]  /*0240*/  STG.E desc[UR4][R2.64], R9 ;  /* 0x0000000902007986 */ /* 0x000fe2000c101904 */
[----:B------:R-:W-:Y:S05]  /*0250*/  EXIT ;  /* 0x000000000000794d */ /* 0x000fea0003800000 */
.L_x_0:
[----:B------:R-:W-:-:S00]  /*0260*/  BRA `(.L_x_0) ;  /* 0xfffffffc00fc7947 */ /* 0x000fc0000383ffff */
[----:B------:R-:W-:-:S00]  /*0270*/  NOP ;  /* 0x0000000000007918 */ /* 0x000fc00000000000 */
        /* <DEDUP_REMOVED lines=8> */
.L_x_1:


//--------------------- .nv.shared.reserved.0     --------------------------
	.section	.nv.shared.reserved.0,"aw",@nobits
	.weak		__nv_reservedSMEM_offset_0_alias
	.size		__nv_reservedSMEM_offset_0_alias, 0, 64
	.other		__nv_reservedSMEM_offset_0_alias,@"STO_CUDA_RESERVED_SHARED STV_DEFAULT"
__nv_reservedSMEM_offset_0_alias:
	.zero		0
	.zero		64


//--------------------- .nv.constant0.default_function_kernel --------------------------
	.section	.nv.constant0.default_function_kernel,"a",@progbits
	.sectionflags	@""
	.align	4
.nv.constant0.default_function_kernel:
	.zero		912


//--------------------- SYMBOLS --------------------------

	.type		.nv.reservedSmem.offset0,@object
	.size		.nv.reservedSmem.offset0,0x4
